//
// Generated by NVIDIA NVVM Compiler
//
// Compiler Build ID: CL-36424714
// Cuda compilation tools, release 13.0, V13.0.88
// Based on NVVM 20.0.0
//

.version 9.0
.target sm_100
.address_size 64

	// .globl	_Z14mmaNaiveKernelPK6__halfS1_PS_mmm
// _ZZ14mmaNaiveKernelPK6__halfS1_PS_mmmE8A_shared has been demoted
// _ZZ14mmaNaiveKernelPK6__halfS1_PS_mmmE8B_shared has been demoted
// _ZZ14mmaNaiveKernelPK6__halfS1_PS_mmmE8C_shared has been demoted

.visible .entry _Z14mmaNaiveKernelPK6__halfS1_PS_mmm(
	.param .u64 .ptr .align 1 _Z14mmaNaiveKernelPK6__halfS1_PS_mmm_param_0,
	.param .u64 .ptr .align 1 _Z14mmaNaiveKernelPK6__halfS1_PS_mmm_param_1,
	.param .u64 .ptr .align 1 _Z14mmaNaiveKernelPK6__halfS1_PS_mmm_param_2,
	.param .u64 _Z14mmaNaiveKernelPK6__halfS1_PS_mmm_param_3,
	.param .u64 _Z14mmaNaiveKernelPK6__halfS1_PS_mmm_param_4,
	.param .u64 _Z14mmaNaiveKernelPK6__halfS1_PS_mmm_param_5
)
{
	.reg .pred 	%p<12>;
	.reg .b16 	%rs<25>;
	.reg .b32 	%r<141>;
	.reg .b64 	%rd<66>;
	// demoted variable
	.shared .align 2 .b8 _ZZ14mmaNaiveKernelPK6__halfS1_PS_mmmE8A_shared[512];
	// demoted variable
	.shared .align 2 .b8 _ZZ14mmaNaiveKernelPK6__halfS1_PS_mmmE8B_shared[256];
	// demoted variable
	.shared .align 2 .b8 _ZZ14mmaNaiveKernelPK6__halfS1_PS_mmmE8C_shared[256];
	ld.param.u64 	%rd24, [_Z14mmaNaiveKernelPK6__halfS1_PS_mmm_param_0];
	ld.param.u64 	%rd25, [_Z14mmaNaiveKernelPK6__halfS1_PS_mmm_param_1];
	ld.param.u64 	%rd26, [_Z14mmaNaiveKernelPK6__halfS1_PS_mmm_param_3];
	ld.param.u64 	%rd22, [_Z14mmaNaiveKernelPK6__halfS1_PS_mmm_param_4];
	ld.param.u64 	%rd23, [_Z14mmaNaiveKernelPK6__halfS1_PS_mmm_param_5];
	cvta.to.global.u64 	%rd1, %rd25;
	cvta.to.global.u64 	%rd2, %rd24;
	add.s64 	%rd3, %rd23, 15;
	shr.u64 	%rd4, %rd3, 4;
	mov.u32 	%r20, %ctaid.y;
	shl.b32 	%r21, %r20, 4;
	cvt.u64.u32 	%rd5, %r21;
	mov.u32 	%r22, %ctaid.x;
	shl.b32 	%r23, %r22, 3;
	cvt.u64.u32 	%rd6, %r23;
	setp.le.u64 	%p1, %rd26, %rd5;
	setp.le.u64 	%p2, %rd22, %rd6;
	or.pred  	%p3, %p1, %p2;
	@%p3 bra 	$L__BB0_16;
	mov.u32 	%r1, %tid.x;
	and.b32  	%r25, %r1, 31;
	cvt.u64.u32 	%rd7, %r25;
	setp.lt.u64 	%p4, %rd3, 16;
	mov.b32 	%r139, 0;
	mov.u32 	%r140, %r139;
	@%p4 bra 	$L__BB0_14;
	cvt.u32.u64 	%r28, %rd7;
	shl.b32 	%r29, %r28, 4;
	and.b32  	%r30, %r29, 480;
	mov.u32 	%r31, _ZZ14mmaNaiveKernelPK6__halfS1_PS_mmmE8A_shared;
	add.s32 	%r32, %r31, %r30;
	shl.b32 	%r33, %r1, 4;
	and.b32  	%r34, %r33, 16;
	add.s32 	%r2, %r32, %r34;
	shr.u64 	%rd28, %rd7, 1;
	add.s64 	%rd29, %rd28, %rd5;
	mul.lo.s64 	%rd8, %rd23, %rd29;
	shl.b32 	%r35, %r28, 1;
	mov.u32 	%r36, _ZZ14mmaNaiveKernelPK6__halfS1_PS_mmmE8B_shared;
	add.s32 	%r3, %r36, %r35;
	and.b32  	%r37, %r35, 32;
	add.s32 	%r38, %r31, %r37;
	cvt.u32.u64 	%r39, %rd28;
	shl.b32 	%r40, %r39, 1;
	and.b32  	%r41, %r40, 16;
	add.s32 	%r4, %r38, %r41;
	shl.b32 	%r42, %r28, 2;
	and.b32  	%r43, %r42, 96;
	add.s32 	%r44, %r36, %r43;
	shl.b32 	%r45, %r1, 1;
	and.b32  	%r46, %r45, 16;
	add.s32 	%r5, %r44, %r46;
	setp.eq.s64 	%p5, %rd4, 1;
	mov.b32 	%r140, 0;
	mov.b64 	%rd65, 0;
	mov.u32 	%r139, %r140;
	@%p5 bra 	$L__BB0_10;
	shr.u64 	%rd30, %rd3, 4;
	and.b64  	%rd9, %rd30, 1152921504606846974;
	shl.b64 	%rd31, %rd8, 1;
	shl.b64 	%rd32, %rd7, 4;
	and.b64  	%rd33, %rd32, 16;
	add.s64 	%rd34, %rd31, %rd33;
	add.s64 	%rd35, %rd34, %rd2;
	add.s64 	%rd63, %rd35, 32;
	add.s64 	%rd62, %rd1, 8;
	add.s64 	%rd36, %rd7, 16;
	mul.lo.s64 	%rd37, %rd22, %rd36;
	shl.b64 	%rd38, %rd37, 1;
	shl.b64 	%rd39, %rd6, 1;
	add.s64 	%rd12, %rd38, %rd39;
	mov.b32 	%r140, 0;
	mov.u64 	%rd64, %rd9;
$L__BB0_4:
	.pragma "nounroll";
	cvt.u32.u64 	%r48, %rd7;
	setp.gt.u32 	%p6, %r48, 15;
	ld.global.nc.v4.u32 	{%r49, %r50, %r51, %r52}, [%rd63+-32];
	st.shared.v4.u32 	[%r2], {%r49, %r50, %r51, %r52};
	@%p6 bra 	$L__BB0_6;
	mad.lo.s64 	%rd40, %rd22, %rd7, %rd6;
	shl.b64 	%rd41, %rd40, 1;
	add.s64 	%rd42, %rd62, %rd41;
	ld.global.nc.u16 	%rs1, [%rd42+-8];
	st.shared.u16 	[%r3], %rs1;
	ld.global.nc.u16 	%rs2, [%rd42+-6];
	st.shared.u16 	[%r3+32], %rs2;
	ld.global.nc.u16 	%rs3, [%rd42+-4];
	st.shared.u16 	[%r3+64], %rs3;
	ld.global.nc.u16 	%rs4, [%rd42+-2];
	st.shared.u16 	[%r3+96], %rs4;
	ld.global.nc.u16 	%rs5, [%rd42];
	st.shared.u16 	[%r3+128], %rs5;
	ld.global.nc.u16 	%rs6, [%rd42+2];
	st.shared.u16 	[%r3+160], %rs6;
	ld.global.nc.u16 	%rs7, [%rd42+4];
	st.shared.u16 	[%r3+192], %rs7;
	ld.global.nc.u16 	%rs8, [%rd42+6];
	st.shared.u16 	[%r3+224], %rs8;
$L__BB0_6:
	cvt.u32.u64 	%r71, %rd7;
	setp.gt.u32 	%p7, %r71, 15;
	bar.sync 	0;
	// begin inline asm
	ldmatrix.sync.aligned.x4.m8n8.shared.b16 {%r53, %r54, %r55, %r56}, [%r4];

	// end inline asm
	// begin inline asm
	ldmatrix.sync.aligned.x2.m8n8.shared.b16 {%r58, %r59}, [%r5];

	// end inline asm
	// begin inline asm
	mma.sync.aligned.m16n8k16.row.col.f16.f16.f16.f16 {%r61, %r62}, {%r53, %r54, %r55, %r56}, {%r58, %r59}, {%r139, %r140};

	// end inline asm
	bar.sync 	0;
	ld.global.nc.v4.u32 	{%r72, %r73, %r74, %r75}, [%rd63];
	st.shared.v4.u32 	[%r2], {%r72, %r73, %r74, %r75};
	@%p7 bra 	$L__BB0_8;
	add.s64 	%rd43, %rd62, %rd12;
	ld.global.nc.u16 	%rs9, [%rd43+-8];
	st.shared.u16 	[%r3], %rs9;
	ld.global.nc.u16 	%rs10, [%rd43+-6];
	st.shared.u16 	[%r3+32], %rs10;
	ld.global.nc.u16 	%rs11, [%rd43+-4];
	st.shared.u16 	[%r3+64], %rs11;
	ld.global.nc.u16 	%rs12, [%rd43+-2];
	st.shared.u16 	[%r3+96], %rs12;
	ld.global.nc.u16 	%rs13, [%rd43];
	st.shared.u16 	[%r3+128], %rs13;
	ld.global.nc.u16 	%rs14, [%rd43+2];
	st.shared.u16 	[%r3+160], %rs14;
	ld.global.nc.u16 	%rs15, [%rd43+4];
	st.shared.u16 	[%r3+192], %rs15;
	ld.global.nc.u16 	%rs16, [%rd43+6];
	st.shared.u16 	[%r3+224], %rs16;
$L__BB0_8:
	bar.sync 	0;
	// begin inline asm
	ldmatrix.sync.aligned.x4.m8n8.shared.b16 {%r76, %r77, %r78, %r79}, [%r4];

	// end inline asm
	// begin inline asm
	ldmatrix.sync.aligned.x2.m8n8.shared.b16 {%r81, %r82}, [%r5];

	// end inline asm
	// begin inline asm
	mma.sync.aligned.m16n8k16.row.col.f16.f16.f16.f16 {%r139, %r140}, {%r76, %r77, %r78, %r79}, {%r81, %r82}, {%r61, %r62};

	// end inline asm
	bar.sync 	0;
	add.s64 	%rd64, %rd64, -2;
	add.s64 	%rd63, %rd63, 64;
	shl.b64 	%rd44, %rd22, 6;
	add.s64 	%rd62, %rd62, %rd44;
	setp.ne.s64 	%p8, %rd64, 0;
	@%p8 bra 	$L__BB0_4;
	shl.b64 	%rd65, %rd9, 4;
$L__BB0_10:
	and.b64  	%rd45, %rd3, 16;
	setp.eq.s64 	%p9, %rd45, 0;
	@%p9 bra 	$L__BB0_14;
	cvt.u32.u64 	%r94, %rd7;
	setp.gt.u32 	%p10, %r94, 15;
	add.s64 	%rd46, %rd65, %rd8;
	shl.b64 	%rd47, %rd7, 4;
	and.b64  	%rd48, %rd47, 16;
	add.s64 	%rd49, %rd2, %rd48;
	shl.b64 	%rd50, %rd46, 1;
	add.s64 	%rd51, %rd49, %rd50;
	ld.global.nc.v4.u32 	{%r95, %r96, %r97, %r98}, [%rd51];
	st.shared.v4.u32 	[%r2], {%r95, %r96, %r97, %r98};
	@%p10 bra 	$L__BB0_13;
	add.s64 	%rd52, %rd65, %rd7;
	mad.lo.s64 	%rd53, %rd52, %rd22, %rd6;
	shl.b64 	%rd54, %rd53, 1;
	add.s64 	%rd55, %rd1, %rd54;
	ld.global.nc.u16 	%rs17, [%rd55];
	st.shared.u16 	[%r3], %rs17;
	ld.global.nc.u16 	%rs18, [%rd55+2];
	st.shared.u16 	[%r3+32], %rs18;
	ld.global.nc.u16 	%rs19, [%rd55+4];
	st.shared.u16 	[%r3+64], %rs19;
	ld.global.nc.u16 	%rs20, [%rd55+6];
	st.shared.u16 	[%r3+96], %rs20;
	ld.global.nc.u16 	%rs21, [%rd55+8];
	st.shared.u16 	[%r3+128], %rs21;
	ld.global.nc.u16 	%rs22, [%rd55+10];
	st.shared.u16 	[%r3+160], %rs22;
	ld.global.nc.u16 	%rs23, [%rd55+12];
	st.shared.u16 	[%r3+192], %rs23;
	ld.global.nc.u16 	%rs24, [%rd55+14];
	st.shared.u16 	[%r3+224], %rs24;
$L__BB0_13:
	bar.sync 	0;
	// begin inline asm
	ldmatrix.sync.aligned.x4.m8n8.shared.b16 {%r99, %r100, %r101, %r102}, [%r4];

	// end inline asm
	// begin inline asm
	ldmatrix.sync.aligned.x2.m8n8.shared.b16 {%r104, %r105}, [%r5];

	// end inline asm
	// begin inline asm
	mma.sync.aligned.m16n8k16.row.col.f16.f16.f16.f16 {%r139, %r140}, {%r99, %r100, %r101, %r102}, {%r104, %r105}, {%r139, %r140};

	// end inline asm
	bar.sync 	0;
$L__BB0_14:
	cvt.u32.u64 	%r117, %rd7;
	shl.b32 	%r118, %r117, 2;
	and.b32  	%r119, %r118, 112;
	mov.u32 	%r120, _ZZ14mmaNaiveKernelPK6__halfS1_PS_mmmE8C_shared;
	add.s32 	%r121, %r120, %r119;
	shl.b32 	%r122, %r1, 2;
	and.b32  	%r123, %r122, 12;
	add.s32 	%r124, %r121, %r123;
	st.shared.u32 	[%r124], %r139;
	st.shared.u32 	[%r124+128], %r140;
	setp.gt.u32 	%p11, %r117, 15;
	@%p11 bra 	$L__BB0_16;
	ld.param.u64 	%rd61, [_Z14mmaNaiveKernelPK6__halfS1_PS_mmm_param_2];
	add.s64 	%rd56, %rd5, %rd7;
	mad.lo.s64 	%rd57, %rd22, %rd56, %rd6;
	cvta.to.global.u64 	%rd58, %rd61;
	shl.b64 	%rd59, %rd57, 1;
	add.s64 	%rd60, %rd58, %rd59;
	shl.b32 	%r126, %r117, 4;
	add.s32 	%r128, %r120, %r126;
	ld.shared.v4.u32 	{%r129, %r130, %r131, %r132}, [%r128];
	st.global.v4.u32 	[%rd60], {%r129, %r130, %r131, %r132};
$L__BB0_16:
	ret;

}


// ===== COMPILED SASS (sm_100) =====

	.target	sm_100

	.elftype	@"ET_EXEC"


//--------------------- .note.nv.tkinfo           --------------------------
	.section	.note.nv.tkinfo,"",@"SHT_NOTE"
	.sectionflags	@"SHF_NOTE_NV_TKINFO"
	.tkinfo
        /*0018*/ 	.word	0x00000002
        /*0030*/ 	.string	""
        /*0030*/ 	.string	"ptxas"
        /*0030*/ 	.string	"Cuda compilation tools, release 13.0, V13.0.88"
        /*0030*/ 	.string	"Build cuda_13.0.r13.0/compiler.36424714_0"
        /*0030*/ 	.string	"-arch sm_100 -m 64 "



//--------------------- .note.nv.cuinfo           --------------------------
	.section	.note.nv.cuinfo,"",@"SHT_NOTE"
	.sectionflags	@"SHF_NOTE_NV_CUINFO"
        /*0018*/ 	.short	0x0002
        /*001a*/ 	.short	0x0064
        /*001c*/ 	.short	0x0082
	.zero		2


//--------------------- .nv.info                  --------------------------
	.section	.nv.info,"",@"SHT_CUDA_INFO"
	.align	4


	//----- nvinfo : EIATTR_REGCOUNT
	.align		4
        /*0000*/ 	.byte	0x04, 0x2f
        /*0002*/ 	.short	(.L_1 - .L_0)
	.align		4
.L_0:
        /*0004*/ 	.word	index@(_Z14mmaNaiveKernelPK6__halfS1_PS_mmm)
        /*0008*/ 	.word	0x00000020


	//----- nvinfo : EIATTR_FRAME_SIZE
	.align		4
.L_1:
        /*000c*/ 	.byte	0x04, 0x11
        /*000e*/ 	.short	(.L_3 - .L_2)
	.align		4
.L_2:
        /*0010*/ 	.word	index@(_Z14mmaNaiveKernelPK6__halfS1_PS_mmm)
        /*0014*/ 	.word	0x00000000


	//----- nvinfo : EIATTR_MIN_STACK_SIZE
	.align		4
.L_3:
        /*0018*/ 	.byte	0x04, 0x12
        /*001a*/ 	.short	(.L_5 - .L_4)
	.align		4
.L_4:
        /*001c*/ 	.word	index@(_Z14mmaNaiveKernelPK6__halfS1_PS_mmm)
        /*0020*/ 	.word	0x00000000
.L_5:


//--------------------- .nv.compat                --------------------------
	.section	.nv.compat,"",@"SHT_CUDA_COMPAT_INFO"
	.align	4
        /*0000*/ 	.byte	0x02, 0x09, 0x00, 0x00, 0x02, 0x02, 0x01, 0x00, 0x02, 0x05, 0x05, 0x00, 0x03, 0x07, 0x01, 0x01
        /*0010*/ 	.byte	0x02, 0x03, 0x00, 0x00, 0x02, 0x06, 0x01, 0x00, 0x04, 0x0b, 0x08, 0x00, 0x09, 0x00, 0x00, 0x00
        /*0020*/ 	.byte	0x00, 0x00, 0x00, 0x00


//--------------------- .nv.info._Z14mmaNaiveKernelPK6__halfS1_PS_mmm --------------------------
	.section	.nv.info._Z14mmaNaiveKernelPK6__halfS1_PS_mmm,"",@"SHT_CUDA_INFO"
	.sectionflags	@""
	.align	4


	//----- nvinfo : EIATTR_CUDA_API_VERSION
	.align		4
        /*0000*/ 	.byte	0x04, 0x37
        /*0002*/ 	.short	(.L_7 - .L_6)
.L_6:
        /*0004*/ 	.word	0x00000082


	//----- nvinfo : EIATTR_KPARAM_INFO
	.align		4
.L_7:
        /*0008*/ 	.byte	0x04, 0x17
        /*000a*/ 	.short	(.L_9 - .L_8)
.L_8:
        /*000c*/ 	.word	0x00000000
        /*0010*/ 	.short	0x0005
        /*0012*/ 	.short	0x0028
        /*0014*/ 	.byte	0x00, 0xf0, 0x21, 0x00


	//----- nvinfo : EIATTR_KPARAM_INFO
	.align		4
.L_9:
        /*0018*/ 	.byte	0x04, 0x17
        /*001a*/ 	.short	(.L_11 - .L_10)
.L_10:
        /*001c*/ 	.word	0x00000000
        /*0020*/ 	.short	0x0004
        /*0022*/ 	.short	0x0020
        /*0024*/ 	.byte	0x00, 0xf0, 0x21, 0x00


	//----- nvinfo : EIATTR_KPARAM_INFO
	.align		4
.L_11:
        /*0028*/ 	.byte	0x04, 0x17
        /*002a*/ 	.short	(.L_13 - .L_12)
.L_12:
        /*002c*/ 	.word	0x00000000
        /*0030*/ 	.short	0x0003
        /*0032*/ 	.short	0x0018
        /*0034*/ 	.byte	0x00, 0xf0, 0x21, 0x00


	//----- nvinfo : EIATTR_KPARAM_INFO
	.align		4
.L_13:
        /*0038*/ 	.byte	0x04, 0x17
        /*003a*/ 	.short	(.L_15 - .L_14)
.L_14:
        /*003c*/ 	.word	0x00000000
        /*0040*/ 	.short	0x0002
        /*0042*/ 	.short	0x0010
        /*0044*/ 	.byte	0x00, 0xf5, 0x21, 0x00


	//----- nvinfo : EIATTR_KPARAM_INFO
	.align		4
.L_15:
        /*0048*/ 	.byte	0x04, 0x17
        /*004a*/ 	.short	(.L_17 - .L_16)
.L_16:
        /*004c*/ 	.word	0x00000000
        /*0050*/ 	.short	0x0001
        /*0052*/ 	.short	0x0008
        /*0054*/ 	.byte	0x00, 0xf5, 0x21, 0x00


	//----- nvinfo : EIATTR_KPARAM_INFO
	.align		4
.L_17:
        /*0058*/ 	.byte	0x04, 0x17
        /*005a*/ 	.short	(.L_19 - .L_18)
.L_18:
        /*005c*/ 	.word	0x00000000
        /*0060*/ 	.short	0x0000
        /*0062*/ 	.short	0x0000
        /*0064*/ 	.byte	0x00, 0xf5, 0x21, 0x00


	//----- nvinfo : EIATTR_SPARSE_MMA_MASK
	.align		4
.L_19:
        /*0068*/ 	.byte	0x03, 0x50
        /*006a*/ 	.short	0x0000


	//----- nvinfo : EIATTR_MAXREG_COUNT
	.align		4
        /*006c*/ 	.byte	0x03, 0x1b
        /*006e*/ 	.short	0x00ff


	//----- nvinfo : EIATTR_NUM_BARRIERS
	.align		4
        /*0070*/ 	.byte	0x02, 0x4c
        /*0072*/ 	.byte	0x01
	.zero		1


	//----- nvinfo : EIATTR_MERCURY_ISA_VERSION
	.align		4
        /*0074*/ 	.byte	0x03, 0x5f
        /*0076*/ 	.short	0x0101


	//----- nvinfo : EIATTR_VRC_CTA_INIT_COUNT
	.align		4
        /*0078*/ 	.byte	0x02, 0x4a
	.zero		1
	.zero		1


	//----- nvinfo : EIATTR_EXIT_INSTR_OFFSETS
	.align		4
        /*007c*/ 	.byte	0x04, 0x1c
        /*007e*/ 	.short	(.L_21 - .L_20)


	//   ....[0]....
.L_20:
        /*0080*/ 	.word	0x000000b0


	//   ....[1]....
        /*0084*/ 	.word	0x00000e20


	//   ....[2]....
        /*0088*/ 	.word	0x00000f20


	//----- nvinfo : EIATTR_CRS_STACK_SIZE
	.align		4
.L_21:
        /*008c*/ 	.byte	0x04, 0x1e
        /*008e*/ 	.short	(.L_23 - .L_22)
.L_22:
        /*0090*/ 	.word	0x00000000


	//----- nvinfo : EIATTR_CBANK_PARAM_SIZE
	.align		4
.L_23:
        /*0094*/ 	.byte	0x03, 0x19
        /*0096*/ 	.short	0x0030


	//----- nvinfo : EIATTR_PARAM_CBANK
	.align		4
        /*0098*/ 	.byte	0x04, 0x0a
        /*009a*/ 	.short	(.L_25 - .L_24)
	.align		4
.L_24:
        /*009c*/ 	.word	index@(.nv.constant0._Z14mmaNaiveKernelPK6__halfS1_PS_mmm)
        /*00a0*/ 	.short	0x0380
        /*00a2*/ 	.short	0x0030


	//----- nvinfo : EIATTR_SW_WAR
	.align		4
.L_25:
        /*00a4*/ 	.byte	0x04, 0x36
        /*00a6*/ 	.short	(.L_27 - .L_26)
.L_26:
        /*00a8*/ 	.word	0x00000008
.L_27:


//--------------------- .nv.callgraph             --------------------------
	.section	.nv.callgraph,"",@"SHT_CUDA_CALLGRAPH"
	.align	4
	.sectionentsize	8
	.align		4
        /*0000*/ 	.word	0x00000000
	.align		4
        /*0004*/ 	.word	0xffffffff
	.align		4
        /*0008*/ 	.word	0x00000000
	.align		4
        /*000c*/ 	.word	0xfffffffe
	.align		4
        /*0010*/ 	.word	0x00000000
	.align		4
        /*0014*/ 	.word	0xfffffffd
	.align		4
        /*0018*/ 	.word	0x00000000
	.align		4
        /*001c*/ 	.word	0xfffffffc


//--------------------- .text._Z14mmaNaiveKernelPK6__halfS1_PS_mmm --------------------------
	.section	.text._Z14mmaNaiveKernelPK6__halfS1_PS_mmm,"ax",@progbits
	.align	128
        .global         _Z14mmaNaiveKernelPK6__halfS1_PS_mmm
        .type           _Z14mmaNaiveKernelPK6__halfS1_PS_mmm,@function
        .size           _Z14mmaNaiveKernelPK6__halfS1_PS_mmm,(.L_x_8 - _Z14mmaNaiveKernelPK6__halfS1_PS_mmm)
        .other          _Z14mmaNaiveKernelPK6__halfS1_PS_mmm,@"STO_CUDA_ENTRY STV_DEFAULT"
_Z14mmaNaiveKernelPK6__halfS1_PS_mmm:
.text._Z14mmaNaiveKernelPK6__halfS1_PS_mmm:
[----:B------:R-:W-:Y:S01]  /*0000*/  LDC R1, c[0x0][0x37c] ;  /* 0x0000df00ff017b82 */ /* 0x000fe20000000800 */
[----:B------:R-:W0:Y:S07]  /*0010*/  S2R R0, SR_CTAID.X ;  /* 0x0000000000007919 */ /* 0x000e2e0000002500 */
[----:B------:R-:W1:Y:S01]  /*0020*/  S2UR UR6, SR_CTAID.Y ;  /* 0x00000000000679c3 */ /* 0x000e620000002600 */
[----:B------:R-:W2:Y:S07]  /*0030*/  LDCU.128 UR12, c[0x0][0x3a0] ;  /* 0x00007400ff0c77ac */ /* 0x000eae0008000c00 */
[----:B------:R-:W3:Y:S01]  /*0040*/  LDC.64 R2, c[0x0][0x398] ;  /* 0x0000e600ff027b82 */ /* 0x000ee20000000a00 */
[----:B-1----:R-:W-:Y:S01]  /*0050*/  USHF.L.U32 UR6, UR6, 0x4, URZ ;  /* 0x0000000406067899 */ /* 0x002fe200080006ff */
[----:B0-----:R-:W-:-:S05]  /*0060*/  IMAD.SHL.U32 R0, R0, 0x8, RZ ;  /* 0x0000000800007824 */ /* 0x001fca00078e00ff */
[----:B---3--:R-:W-:Y:S02]  /*0070*/  ISETP.LE.U32.AND P1, PT, R2, UR6, PT ;  /* 0x0000000602007c0c */ /* 0x008fe4000bf23070 */
[----:B--2---:R-:W-:-:S04]  /*0080*/  ISETP.GE.U32.AND P0, PT, R0, UR12, PT ;  /* 0x0000000c00007c0c */ /* 0x004fc8000bf06070 */
[----:B------:R-:W-:-:S04]  /*0090*/  ISETP.GE.U32.AND.EX P0, PT, RZ, UR13, PT, P0 ;  /* 0x0000000dff007c0c */ /* 0x000fc8000bf06100 */
[----:B------:R-:W-:-:S13]  /*00a0*/  ISETP.GE.U32.OR.EX P0, PT, RZ, R3, P0, P1 ;  /* 0x00000003ff00720c */ /* 0x000fda0000706510 */
[----:B------:R-:W-:Y:S05]  /*00b0*/  @P0 EXIT ;  /* 0x000000000000094d */ /* 0x000fea0003800000 */
[----:B------:R-:W0:Y:S01]  /*00c0*/  S2R R8, SR_TID.X ;  /* 0x0000000000087919 */ /* 0x000e220000002100 */
[----:B------:R-:W-:Y:S01]  /*00d0*/  UIADD3 UR18, UP0, UPT, UR14, 0xf, URZ ;  /* 0x0000000f0e127890 */ /* 0x000fe2000ff1e0ff */
[----:B------:R-:W-:Y:S01]  /*00e0*/  CS2R R6, SRZ ;  /* 0x0000000000067805 */ /* 0x000fe2000001ff00 */
[----:B------:R-:W1:Y:S02]  /*00f0*/  LDCU.64 UR16, c[0x0][0x358] ;  /* 0x00006b00ff1077ac */ /* 0x000e640008000a00 */
[----:B------:R-:W-:Y:S02]  /*0100*/  UIADD3.X UR9, UPT, UPT, URZ, UR15, URZ, UP0, !UPT ;  /* 0x0000000fff097290 */ /* 0x000fe400087fe4ff */
[----:B------:R-:W-:-:S04]  /*0110*/  UISETP.GE.U32.AND UP0, UPT, UR18, 0x10, UPT ;  /* 0x000000101200788c */ /* 0x000fc8000bf06070 */
[----:B------:R-:W-:Y:S01]  /*0120*/  UISETP.GE.U32.AND.EX UP0, UPT, UR9, URZ, UPT, UP0 ;  /* 0x000000ff0900728c */ /* 0x000fe2000bf06100 */
[----:B0-----:R-:W-:-:S08]  /*0130*/  LOP3.LUT R2, R8, 0x1f, RZ, 0xc0, !PT ;  /* 0x0000001f08027812 */ /* 0x001fd000078ec0ff */
[----:B-1----:R-:W-:Y:S05]  /*0140*/  BRA.U !UP0, `(.L_x_0) ;  /* 0x0000000d08007547 */ /* 0x002fea000b800000 */
[----:B------:R-:W0:Y:S01]  /*0150*/  S2UR UR7, SR_CgaCtaId ;  /* 0x00000000000779c3 */ /* 0x000e220000008800 */
[C---:B------:R-:W-:Y:S01]  /*0160*/  SHF.R.U64 R9, R2.reuse, 0x1, RZ ;  /* 0x0000000102097819 */ /* 0x040fe200000012ff */
[----:B------:R-:W-:Y:S01]  /*0170*/  IMAD.SHL.U32 R4, R2, 0x10, RZ ;  /* 0x0000001002047824 */ /* 0x000fe200078e00ff */
[----:B------:R-:W-:Y:S01]  /*0180*/  UMOV UR4, 0x400 ;  /* 0x0000040000047882 */ /* 0x000fe20000000000 */
[----:B------:R-:W-:Y:S01]  /*0190*/  IMAD.SHL.U32 R5, R8, 0x10, RZ ;  /* 0x0000001008057824 */ /* 0x000fe200078e00ff */
[----:B------:R-:W-:Y:S01]  /*01a0*/  USHF.R.U64 UR8, UR18, 0x4, UR9 ;  /* 0x0000000412087899 */ /* 0x000fe20008001209 */
[----:B------:R-:W-:Y:S01]  /*01b0*/  IMAD.SHL.U32 R3, R2, 0x2, RZ ;  /* 0x0000000202037824 */ /* 0x000fe200078e00ff */
[----:B------:R-:W-:Y:S01]  /*01c0*/  LOP3.LUT R4, R4, 0x1e0, RZ, 0xc0, !PT ;  /* 0x000001e004047812 */ /* 0x000fe200078ec0ff */
[C---:B------:R-:W-:Y:S01]  /*01d0*/  IMAD.SHL.U32 R7, R9.reuse, 0x2, RZ ;  /* 0x0000000209077824 */ /* 0x040fe200078e00ff */
[----:B------:R-:W-:Y:S01]  /*01e0*/  IADD3 R9, P0, PT, R9, UR6, RZ ;  /* 0x0000000609097c10 */ /* 0x000fe2000ff1e0ff */
[----:B------:R-:W-:Y:S01]  /*01f0*/  USHF.R.U32.HI UR9, URZ, 0x4, UR9 ;  /* 0x00000004ff097899 */ /* 0x000fe20008011609 */
[----:B------:R-:W-:Y:S01]  /*0200*/  LOP3.LUT R5, R5, 0x10, RZ, 0xc0, !PT ;  /* 0x0000001005057812 */ /* 0x000fe200078ec0ff */
[----:B------:R-:W-:Y:S01]  /*0210*/  UISETP.NE.U32.AND UP0, UPT, UR8, 0x1, UPT ;  /* 0x000000010800788c */ /* 0x000fe2000bf05070 */
[----:B------:R-:W-:Y:S01]  /*0220*/  LOP3.LUT R6, R3, 0x20, RZ, 0xc0, !PT ;  /* 0x0000002003067812 */ /* 0x000fe200078ec0ff */
[----:B------:R-:W-:Y:S01]  /*0230*/  IMAD.X R10, RZ, RZ, RZ, P0 ;  /* 0x000000ffff0a7224 */ /* 0x000fe200000e06ff */
[----:B------:R-:W-:Y:S01]  /*0240*/  LOP3.LUT R7, R7, 0x10, RZ, 0xc0, !PT ;  /* 0x0000001007077812 */ /* 0x000fe200078ec0ff */
[----:B------:R-:W-:-:S02]  /*0250*/  UISETP.NE.AND.EX UP0, UPT, UR9, URZ, UPT, UP0 ;  /* 0x000000ff0900728c */ /* 0x000fc4000bf05300 */
[----:B------:R-:W-:-:S04]  /*0260*/  IMAD R10, R10, UR14, RZ ;  /* 0x0000000e0a0a7c24 */ /* 0x000fc8000f8e02ff */
[----:B------:R-:W-:Y:S01]  /*0270*/  IMAD R17, R9, UR15, R10 ;  /* 0x0000000f09117c24 */ /* 0x000fe2000f8e020a */
[----:B0-----:R-:W-:Y:S02]  /*0280*/  ULEA UR5, UR7, UR4, 0x18 ;  /* 0x0000000407057291 */ /* 0x001fe4000f8ec0ff */
[----:B------:R-:W-:-:S04]  /*0290*/  UIADD3 UR4, UPT, UPT, UR4, 0x200, URZ ;  /* 0x0000020004047890 */ /* 0x000fc8000fffe0ff */
[----:B------:R-:W-:Y:S01]  /*02a0*/  IADD3 R4, PT, PT, R5, UR5, R4 ;  /* 0x0000000505047c10 */ /* 0x000fe2000fffe004 */
[----:B------:R-:W-:Y:S01]  /*02b0*/  ULEA UR7, UR7, UR4, 0x18 ;  /* 0x0000000407077291 */ /* 0x000fe2000f8ec0ff */
[----:B------:R-:W-:Y:S01]  /*02c0*/  IADD3 R5, PT, PT, R7, UR5, R6 ;  /* 0x0000000507057c10 */ /* 0x000fe2000fffe006 */
[----:B------:R-:W-:Y:S01]  /*02d0*/  IMAD.SHL.U32 R7, R8, 0x2, RZ ;  /* 0x0000000208077824 */ /* 0x000fe200078e00ff */
[----:B------:R-:W-:Y:S01]  /*02e0*/  UMOV UR4, URZ ;  /* 0x000000ff00047c82 */ /* 0x000fe20008000000 */
[----:B------:R-:W-:Y:S01]  /*02f0*/  IMAD.SHL.U32 R6, R2, 0x4, RZ ;  /* 0x0000000402067824 */ /* 0x000fe200078e00ff */
[----:B------:R-:W-:Y:S01]  /*0300*/  UMOV UR5, URZ ;  /* 0x000000ff00057c82 */ /* 0x000fe20008000000 */
[----:B------:R-:W-:Y:S01]  /*0310*/  IMAD.WIDE.U32 R8, R9, UR14, RZ ;  /* 0x0000000e09087c25 */ /* 0x000fe2000f8e00ff */
[----:B------:R-:W-:Y:S02]  /*0320*/  LOP3.LUT R7, R7, 0x10, RZ, 0xc0, !PT ;  /* 0x0000001007077812 */ /* 0x000fe400078ec0ff */
[----:B------:R-:W-:Y:S01]  /*0330*/  LOP3.LUT R6, R6, 0x60, RZ, 0xc0, !PT ;  /* 0x0000006006067812 */ /* 0x000fe200078ec0ff */
[----:B------:R-:W-:-:S03]  /*0340*/  IMAD.IADD R17, R9, 0x1, R17 ;  /* 0x0000000109117824 */ /* 0x000fc600078e0211 */
[----:B------:R-:W-:Y:S02]  /*0350*/  IADD3 R16, PT, PT, R7, UR7, R6 ;  /* 0x0000000707107c10 */ /* 0x000fe4000fffe006 */
[----:B------:R-:W-:Y:S01]  /*0360*/  CS2R R6, SRZ ;  /* 0x0000000000067805 */ /* 0x000fe2000001ff00 */
[----:B------:R-:W-:Y:S06]  /*0370*/  BRA.U !UP0, `(.L_x_1) ;  /* 0x0000000508987547 */ /* 0x000fec000b800000 */
[C---:B------:R-:W-:Y:S01]  /*0380*/  IADD3 R10, P0, PT, R2.reuse, 0x10, RZ ;  /* 0x00000010020a7810 */ /* 0x040fe20007f1e0ff */
[----:B------:R-:W0:Y:S01]  /*0390*/  LDCU.128 UR20, c[0x0][0x380] ;  /* 0x00007000ff1477ac */ /* 0x000e220008000c00 */
[C---:B------:R-:W-:Y:S01]  /*03a0*/  IMAD.SHL.U32 R7, R2.reuse, 0x10, RZ ;  /* 0x0000001002077824 */ /* 0x040fe200078e00ff */
[----:B------:R-:W-:Y:S02]  /*03b0*/  ISETP.GT.U32.AND P1, PT, R2, 0xf, PT ;  /* 0x0000000f0200780c */ /* 0x000fe40003f24070 */
[----:B------:R-:W-:Y:S01]  /*03c0*/  IMAD.X R9, RZ, RZ, RZ, P0 ;  /* 0x000000ffff097224 */ /* 0x000fe200000e06ff */
[----:B------:R-:W-:Y:S01]  /*03d0*/  ULOP3.LUT UR10, UR9, 0xfffffff, URZ, 0xc0, !UPT ;  /* 0x0fffffff090a7892 */ /* 0x000fe2000f8ec0ff */
[----:B------:R-:W-:Y:S01]  /*03e0*/  LOP3.LUT R7, R7, 0x10, RZ, 0xc0, !PT ;  /* 0x0000001007077812 */ /* 0x000fe200078ec0ff */
[----:B------:R-:W-:Y:S01]  /*03f0*/  ULOP3.LUT UR8, UR8, 0xfffffffe, URZ, 0xc0, !UPT ;  /* 0xfffffffe08087892 */ /* 0x000fe2000f8ec0ff */
[----:B------:R-:W-:Y:S01]  /*0400*/  IMAD R9, R9, UR12, RZ ;  /* 0x0000000c09097c24 */ /* 0x000fe2000f8e02ff */
[----:B------:R-:W-:Y:S01]  /*0410*/  USHF.L.U64.HI UR11, UR12, 0x6, UR13 ;  /* 0x000000060c0b7899 */ /* 0x000fe2000801020d */
[----:B------:R-:W-:Y:S01]  /*0420*/  LEA R24, P0, R8, R7, 0x1 ;  /* 0x0000000708187211 */ /* 0x000fe200078008ff */
[----:B------:R-:W-:Y:S01]  /*0430*/  IMAD.MOV.U32 R7, RZ, RZ, RZ ;  /* 0x000000ffff077224 */ /* 0x000fe200078e00ff */
[----:B------:R-:W1:Y:S01]  /*0440*/  LDCU.64 UR14, c[0x0][0x3a0] ;  /* 0x00007400ff0e77ac */ /* 0x000e620008000a00 */
[----:B------:R-:W-:Y:S01]  /*0450*/  IMAD R9, R10, UR13, R9 ;  /* 0x0000000d0a097c24 */ /* 0x000fe2000f8e0209 */
[----:B------:R-:W-:Y:S01]  /*0460*/  LEA.HI.X R8, R8, RZ, R17, 0x1, P0 ;  /* 0x000000ff08087211 */ /* 0x000fe200000f0c11 */
[----:B------:R-:W-:Y:S01]  /*0470*/  IMAD.WIDE.U32 R10, R10, UR12, RZ ;  /* 0x0000000c0a0a7c25 */ /* 0x000fe2000f8e00ff */
[----:B------:R-:W-:Y:S01]  /*0480*/  ISETP.GT.U32.AND P0, PT, R2, 0xf, PT ;  /* 0x0000000f0200780c */ /* 0x000fe20003f04070 */
[----:B------:R-:W-:Y:S01]  /*0490*/  UMOV UR4, UR10 ;  /* 0x0000000a00047c82 */ /* 0x000fe20008000000 */
[----:B0-----:R-:W-:Y:S01]  /*04a0*/  IADD3 R24, P2, PT, R24, UR20, RZ ;  /* 0x0000001418187c10 */ /* 0x001fe2000ff5e0ff */
[----:B------:R-:W-:Y:S01]  /*04b0*/  IMAD.SHL.U32 R23, R10, 0x2, RZ ;  /* 0x000000020a177824 */ /* 0x000fe200078e00ff */
[----:B------:R-:W-:Y:S01]  /*04c0*/  UIADD3 UR5, UP0, UPT, UR22, 0x8, URZ ;  /* 0x0000000816057890 */ /* 0x000fe2000ff1e0ff */
[----:B------:R-:W-:Y:S01]  /*04d0*/  IMAD.IADD R11, R11, 0x1, R9 ;  /* 0x000000010b0b7824 */ /* 0x000fe200078e0209 */
[----:B------:R-:W-:-:S02]  /*04e0*/  IADD3 R24, P3, PT, R24, 0x20, RZ ;  /* 0x0000002018187810 */ /* 0x000fc40007f7e0ff */
[----:B------:R-:W-:Y:S01]  /*04f0*/  LEA R23, P4, R0, R23, 0x1 ;  /* 0x0000001700177211 */ /* 0x000fe200078808ff */
[----:B------:R-:W-:Y:S01]  /*0500*/  UIADD3.X UR9, UPT, UPT, URZ, UR23, URZ, UP0, !UPT ;  /* 0x00000017ff097290 */ /* 0x000fe200087fe4ff */
[----:B------:R-:W-:Y:S02]  /*0510*/  SHF.L.U64.HI R11, R10, 0x1, R11 ;  /* 0x000000010a0b7819 */ /* 0x000fe4000001020b */
[----:B------:R-:W-:Y:S02]  /*0520*/  IADD3.X R25, PT, PT, RZ, UR21, R8, P3, P2 ;  /* 0x00000015ff197c10 */ /* 0x000fe40009fe4408 */
[----:B-1----:R-:W-:-:S07]  /*0530*/  LEA.HI.X R22, R0, R11, RZ, 0x1, P4 ;  /* 0x0000000b00167211 */ /* 0x002fce00020f0cff */
.L_x_4:
[----:B------:R-:W2:Y:S01]  /*0540*/  LDG.E.128.CONSTANT R8, desc[UR16][R24.64+-0x20] ;  /* 0xffffe01018087981 */ /* 0x000ea2000c1e9d00 */
[----:B------:R-:W-:Y:S03]  /*0550*/  BSSY.RECONVERGENT B0, `(.L_x_2) ;  /* 0x0000019000007945 */ /* 0x000fe60003800200 */
[----:B--2---:R0:W-:Y:S01]  /*0560*/  STS.128 [R4], R8 ;  /* 0x0000000804007388 */ /* 0x0041e20000000c00 */
[----:B------:R-:W-:Y:S05]  /*0570*/  @P1 BRA `(.L_x_3) ;  /* 0x0000000000581947 */ /* 0x000fea0003800000 */
[----:B0-----:R-:W-:Y:S02]  /*0580*/  IMAD.MOV.U32 R8, RZ, RZ, R0 ;  /* 0x000000ffff087224 */ /* 0x001fe400078e0000 */
[----:B------:R-:W-:Y:S02]  /*0590*/  IMAD.MOV.U32 R9, RZ, RZ, RZ ;  /* 0x000000ffff097224 */ /* 0x000fe400078e00ff */
[----:B------:R-:W-:-:S04]  /*05a0*/  IMAD.WIDE.U32 R10, R2, UR14, R8 ;  /* 0x0000000e020a7c25 */ /* 0x000fc8000f8e0008 */
[----:B------:R-:W-:Y:S01]  /*05b0*/  IMAD R9, R2, UR15, R11 ;  /* 0x0000000f02097c24 */ /* 0x000fe2000f8e020b */
[----:B------:R-:W-:-:S04]  /*05c0*/  LEA R8, P1, R10, UR5, 0x1 ;  /* 0x000000050a087c11 */ /* 0x000fc8000f8208ff */
[----:B------:R-:W-:-:S05]  /*05d0*/  LEA.HI.X R9, R10, UR9, R9, 0x1, P1 ;  /* 0x000000090a097c11 */ /* 0x000fca00088f0c09 */
[----:B------:R-:W2:Y:S04]  /*05e0*/  LDG.E.U16.CONSTANT R10, desc[UR16][R8.64+-0x8] ;  /* 0xfffff810080a7981 */ /* 0x000ea8000c1e9500 */
[----:B------:R-:W3:Y:S04]  /*05f0*/  LDG.E.U16.CONSTANT R12, desc[UR16][R8.64+-0x6] ;  /* 0xfffffa10080c7981 */ /* 0x000ee8000c1e9500 */
[----:B------:R-:W4:Y:S04]  /*0600*/  LDG.E.U16.CONSTANT R14, desc[UR16][R8.64+-0x4] ;  /* 0xfffffc10080e7981 */ /* 0x000f28000c1e9500 */
[----:B------:R-:W5:Y:S04]  /*0610*/  LDG.E.U16.CONSTANT R18, desc[UR16][R8.64+-0x2] ;  /* 0xfffffe1008127981 */ /* 0x000f68000c1e9500 */
[----:B------:R-:W5:Y:S04]  /*0620*/  LDG.E.U16.CONSTANT R20, desc[UR16][R8.64] ;  /* 0x0000001008147981 */ /* 0x000f68000c1e9500 */
[----:B------:R-:W5:Y:S04]  /*0630*/  LDG.E.U16.CONSTANT R26, desc[UR16][R8.64+0x2] ;  /* 0x00000210081a7981 */ /* 0x000f68000c1e9500 */
[----:B------:R-:W5:Y:S04]  /*0640*/  LDG.E.U16.CONSTANT R28, desc[UR16][R8.64+0x4] ;  /* 0x00000410081c7981 */ /* 0x000f68000c1e9500 */
[----:B------:R-:W5:Y:S04]  /*0650*/  LDG.E.U16.CONSTANT R11, desc[UR16][R8.64+0x6] ;  /* 0x00000610080b7981 */ /* 0x000f68000c1e9500 */
[----:B--2---:R1:W-:Y:S04]  /*0660*/  STS.U16 [R3+UR7], R10 ;  /* 0x0000000a03007988 */ /* 0x0043e80008000407 */
[----:B---3--:R1:W-:Y:S04]  /*0670*/  STS.U16 [R3+UR7+0x20], R12 ;  /* 0x0000200c03007988 */ /* 0x0083e80008000407 */
[----:B----4-:R1:W-:Y:S04]  /*0680*/  STS.U16 [R3+UR7+0x40], R14 ;  /* 0x0000400e03007988 */ /* 0x0103e80008000407 */
[----:B-----5:R1:W-:Y:S04]  /*0690*/  STS.U16 [R3+UR7+0x60], R18 ;  /* 0x0000601203007988 */ /* 0x0203e80008000407 */
[----:B------:R1:W-:Y:S04]  /*06a0*/  STS.U16 [R3+UR7+0x80], R20 ;  /* 0x0000801403007988 */ /* 0x0003e80008000407 */
[----:B------:R1:W-:Y:S04]  /*06b0*/  STS.U16 [R3+UR7+0xa0], R26 ;  /* 0x0000a01a03007988 */ /* 0x0003e80008000407 */
[----:B------:R1:W-:Y:S04]  /*06c0*/  STS.U16 [R3+UR7+0xc0], R28 ;  /* 0x0000c01c03007988 */ /* 0x0003e80008000407 */
[----:B------:R1:W-:Y:S02]  /*06d0*/  STS.U16 [R3+UR7+0xe0], R11 ;  /* 0x0000e00b03007988 */ /* 0x0003e40008000407 */
.L_x_3:
[----:B------:R-:W-:Y:S05]  /*06e0*/  BSYNC.RECONVERGENT B0 ;  /* 0x0000000000007941 */ /* 0x000fea0003800200 */
.L_x_2:
[----:B------:R-:W-:Y:S01]  /*06f0*/  BAR.SYNC.DEFER_BLOCKING 0x0 ;  /* 0x0000000000007b1d */ /* 0x000fe20000010000 */
[----:B------:R-:W-:-:S05]  /*0700*/  PLOP3.LUT P1, PT, P0, PT, PT, 0x80, 0x8 ;  /* 0x000000000008781c */ /* 0x000fca000072f070 */
[----:B-1----:R-:W2:Y:S08]  /*0710*/  LDG.E.128.CONSTANT R12, desc[UR16][R24.64] ;  /* 0x00000010180c7981 */ /* 0x002eb0000c1e9d00 */
[----:B------:R-:W-:-:S04]  /*0720*/  @!P1 IADD3 R26, P2, PT, R23, UR5, RZ ;  /* 0x00000005171a9c10 */ /* 0x000fc8000ff5e0ff */
[----:B------:R-:W-:-:S05]  /*0730*/  @!P1 IADD3.X R27, PT, PT, R22, UR9, RZ, P2, !PT ;  /* 0x00000009161b9c10 */ /* 0x000fca00097fe4ff */
[----:B------:R-:W3:Y:S04]  /*0740*/  @!P1 LDG.E.U16.CONSTANT R20, desc[UR16][R26.64+-0x8] ;  /* 0xfffff8101a149981 */ /* 0x000ee8000c1e9500 */
[----:B------:R-:W4:Y:S04]  /*0750*/  @!P1 LDG.E.U16.CONSTANT R28, desc[UR16][R26.64+-0x6] ;  /* 0xfffffa101a1c9981 */ /* 0x000f28000c1e9500 */
[----:B------:R-:W-:Y:S04]  /*0760*/  LDSM.16.M88.2 R18, [R16] ;  /* 0x000000001012783b */ /* 0x000fe80000000100 */
[----:B0-----:R-:W0:Y:S01]  /*0770*/  LDSM.16.M88.4 R8, [R5] ;  /* 0x000000000508783b */ /* 0x001e220000000200 */
[----:B------:R-:W-:Y:S06]  /*0780*/  BAR.SYNC.DEFER_BLOCKING 0x0 ;  /* 0x0000000000007b1d */ /* 0x000fec0000010000 */
[----:B------:R-:W5:Y:S04]  /*0790*/  @!P1 LDG.E.U16.CONSTANT R29, desc[UR16][R26.64+-0x4] ;  /* 0xfffffc101a1d9981 */ /* 0x000f68000c1e9500 */
[----:B------:R-:W5:Y:S04]  /*07a0*/  @!P1 LDG.E.U16.CONSTANT R21, desc[UR16][R26.64] ;  /* 0x000000101a159981 */ /* 0x000f68000c1e9500 */
[----:B--2---:R1:W-:Y:S04]  /*07b0*/  STS.128 [R4], R12 ;  /* 0x0000000c04007388 */ /* 0x0043e80000000c00 */
[----:B---3--:R2:W-:Y:S04]  /*07c0*/  @!P1 STS.U16 [R3+UR7], R20 ;  /* 0x0000001403009988 */ /* 0x0085e80008000407 */
[----:B----4-:R3:W-:Y:S04]  /*07d0*/  @!P1 STS.U16 [R3+UR7+0x20], R28 ;  /* 0x0000201c03009988 */ /* 0x0107e80008000407 */
[----:B-1----:R-:W4:Y:S04]  /*07e0*/  @!P1 LDG.E.U16.CONSTANT R12, desc[UR16][R26.64+0x4] ;  /* 0x000004101a0c9981 */ /* 0x002f28000c1e9500 */
[----:B--2---:R-:W2:Y:S04]  /*07f0*/  @!P1 LDG.E.U16.CONSTANT R20, desc[UR16][R26.64+0x2] ;  /* 0x000002101a149981 */ /* 0x004ea8000c1e9500 */
[----:B---3--:R-:W3:Y:S04]  /*0800*/  @!P1 LDG.E.U16.CONSTANT R28, desc[UR16][R26.64+-0x2] ;  /* 0xfffffe101a1c9981 */ /* 0x008ee8000c1e9500 */
[----:B------:R-:W3:Y:S04]  /*0810*/  @!P1 LDG.E.U16.CONSTANT R14, desc[UR16][R26.64+0x6] ;  /* 0x000006101a0e9981 */ /* 0x000ee8000c1e9500 */
[----:B-----5:R-:W-:Y:S04]  /*0820*/  @!P1 STS.U16 [R3+UR7+0x40], R29 ;  /* 0x0000401d03009988 */ /* 0x020fe80008000407 */
[----:B------:R-:W-:Y:S01]  /*0830*/  @!P1 STS.U16 [R3+UR7+0x80], R21 ;  /* 0x0000801503009988 */ /* 0x000fe20008000407 */
[----:B0-----:R-:W-:Y:S01]  /*0840*/  HMMA.16816.F16 R6, R8, R18, R6 ;  /* 0x000000120806723c */ /* 0x001fe20000000806 */
[----:B------:R-:W-:-:S04]  /*0850*/  UIADD3 UR8, UP0, UPT, UR8, -0x2, URZ ;  /* 0xfffffffe08087890 */ /* 0x000fc8000ff1e0ff */
[----:B------:R-:W-:Y:S02]  /*0860*/  UIADD3.X UR4, UPT, UPT, UR4, -0x1, URZ, UP0, !UPT ;  /* 0xffffffff04047890 */ /* 0x000fe400087fe4ff */
[----:B------:R-:W-:-:S04]  /*0870*/  UISETP.NE.U32.AND UP0, UPT, UR8, URZ, UPT ;  /* 0x000000ff0800728c */ /* 0x000fc8000bf05070 */
[----:B------:R-:W-:Y:S01]  /*0880*/  UISETP.NE.AND.EX UP0, UPT, UR4, URZ, UPT, UP0 ;  /* 0x000000ff0400728c */ /* 0x000fe2000bf05300 */
[----:B------:R-:W-:Y:S01]  /*0890*/  IADD3 R24, P2, PT, R24, 0x40, RZ ;  /* 0x0000004018187810 */ /* 0x000fe20007f5e0ff */
[----:B------:R-:W-:-:S04]  /*08a0*/  ULEA UR5, UP1, UR12, UR5, 0x6 ;  /* 0x000000050c057291 */ /* 0x000fc8000f8230ff */
[----:B------:R-:W-:Y:S01]  /*08b0*/  IMAD.X R25, RZ, RZ, R25, P2 ;  /* 0x000000ffff197224 */ /* 0x000fe200010e0619 */
[----:B------:R-:W-:Y:S01]  /*08c0*/  UIADD3.X UR9, UPT, UPT, UR9, UR11, URZ, UP1, !UPT ;  /* 0x0000000b09097290 */ /* 0x000fe20008ffe4ff */
[----:B----4-:R-:W-:Y:S04]  /*08d0*/  @!P1 STS.U16 [R3+UR7+0xc0], R12 ;  /* 0x0000c00c03009988 */ /* 0x010fe80008000407 */
[----:B--2---:R-:W-:Y:S04]  /*08e0*/  @!P1 STS.U16 [R3+UR7+0xa0], R20 ;  /* 0x0000a01403009988 */ /* 0x004fe80008000407 */
[----:B---3--:R-:W-:Y:S04]  /*08f0*/  @!P1 STS.U16 [R3+UR7+0x60], R28 ;  /* 0x0000601c03009988 */ /* 0x008fe80008000407 */
[----:B------:R-:W-:Y:S01]  /*0900*/  @!P1 STS.U16 [R3+UR7+0xe0], R14 ;  /* 0x0000e00e03009988 */ /* 0x000fe20008000407 */
[----:B------:R-:W-:Y:S06]  /*0910*/  BAR.SYNC.DEFER_BLOCKING 0x0 ;  /* 0x0000000000007b1d */ /* 0x000fec0000010000 */
[----:B------:R-:W-:Y:S04]  /*0920*/  LDSM.16.M88.2 R20, [R16] ;  /* 0x000000001014783b */ /* 0x000fe80000000100 */
[----:B------:R-:W0:Y:S02]  /*0930*/  LDSM.16.M88.4 R12, [R5] ;  /* 0x00000000050c783b */ /* 0x000e240000000200 */
[----:B0-----:R-:W-:Y:S01]  /*0940*/  HMMA.16816.F16 R6, R12, R20, R6 ;  /* 0x000000140c06723c */ /* 0x001fe20000000806 */
[----:B------:R-:W-:Y:S06]  /*0950*/  BAR.SYNC.DEFER_BLOCKING 0x0 ;  /* 0x0000000000007b1d */ /* 0x000fec0000010000 */
[----:B------:R-:W-:-:S13]  /*0960*/  BRA.U UP0, `(.L_x_4) ;  /* 0xfffffff900f47547 */ /* 0x000fda000b83ffff */
[----:B------:R-:W0:Y:S02]  /*0970*/  LDCU.64 UR4, c[0x0][0x3a8] ;  /* 0x00007500ff0477ac */ /* 0x000e240008000a00 */
[----:B0-----:R-:W-:-:S04]  /*0980*/  UIADD3 UR4, UP0, UPT, UR4, 0xf, URZ ;  /* 0x0000000f04047890 */ /* 0x001fc8000ff1e0ff */
[----:B------:R-:W-:-:S04]  /*0990*/  UIADD3.X UR5, UPT, UPT, URZ, UR5, URZ, UP0, !UPT ;  /* 0x00000005ff057290 */ /* 0x000fc800087fe4ff */
[----:B------:R-:W-:-:S04]  /*09a0*/  USHF.R.U64 UR4, UR4, 0x4, UR5 ;  /* 0x0000000404047899 */ /* 0x000fc80008001205 */
[----:B------:R-:W-:-:S04]  /*09b0*/  ULOP3.LUT UR4, UR4, 0xfffffffe, URZ, 0xc0, !UPT ;  /* 0xfffffffe04047892 */ /* 0x000fc8000f8ec0ff */
[----:B------:R-:W-:Y:S02]  /*09c0*/  USHF.L.U64.HI UR5, UR4, 0x4, UR10 ;  /* 0x0000000404057899 */ /* 0x000fe4000801020a */
[----:B------:R-:W-:-:S12]  /*09d0*/  USHF.L.U32 UR4, UR4, 0x4, URZ ;  /* 0x0000000404047899 */ /* 0x000fd800080006ff */
.L_x_1:
[----:B------:R-:W-:-:S09]  /*09e0*/  ULOP3.LUT UP0, URZ, UR18, 0x10, URZ, 0xc0, !UPT ;  /* 0x0000001012ff7892 */ /* 0x000fd2000f80c0ff */
[----:B------:R-:W-:Y:S05]  /*09f0*/  BRA.U !UP0, `(.L_x_0) ;  /* 0x0000000108d47547 */ /* 0x000fea000b800000 */
[----:B------:R-:W0:Y:S01]  /*0a00*/  LDCU UR10, c[0x0][0x3a8] ;  /* 0x00007500ff0a77ac */ /* 0x000e220008000800 */
[C---:B------:R-:W-:Y:S01]  /*0a10*/  SHF.R.U64 R9, R2.reuse, 0x1, RZ ;  /* 0x0000000102097819 */ /* 0x040fe200000012ff */
[----:B------:R-:W-:Y:S01]  /*0a20*/  IMAD.SHL.U32 R8, R2, 0x10, RZ ;  /* 0x0000001002087824 */ /* 0x000fe200078e00ff */
[----:B------:R-:W1:Y:S03]  /*0a30*/  LDCU.64 UR8, c[0x0][0x380] ;  /* 0x00007000ff0877ac */ /* 0x000e660008000a00 */
[----:B------:R-:W-:Y:S01]  /*0a40*/  VIADD R9, R9, UR6 ;  /* 0x0000000609097c36 */ /* 0x000fe20008000000 */
[----:B------:R-:W-:-:S03]  /*0a50*/  LOP3.LUT R8, R8, 0x10, RZ, 0xc0, !PT ;  /* 0x0000001008087812 */ /* 0x000fc600078ec0ff */
[----:B0-----:R-:W-:Y:S01]  /*0a60*/  IMAD R9, R9, UR10, RZ ;  /* 0x0000000a09097c24 */ /* 0x001fe2000f8e02ff */
[----:B-1----:R-:W-:-:S04]  /*0a70*/  IADD3 R8, P1, PT, R8, UR8, RZ ;  /* 0x0000000808087c10 */ /* 0x002fc8000ff3e0ff */
[----:B------:R-:W-:Y:S01]  /*0a80*/  IADD3 R10, P0, PT, R9, UR4, RZ ;  /* 0x00000004090a7c10 */ /* 0x000fe2000ff1e0ff */
[----:B------:R-:W-:-:S03]  /*0a90*/  IMAD.X R9, RZ, RZ, UR9, P1 ;  /* 0x00000009ff097e24 */ /* 0x000fc600088e06ff */
[----:B------:R-:W-:Y:S02]  /*0aa0*/  IADD3.X R17, PT, PT, R17, UR5, RZ, P0, !PT ;  /* 0x0000000511117c10 */ /* 0x000fe400087fe4ff */
[----:B------:R-:W-:-:S04]  /*0ab0*/  LEA R8, P0, R10, R8, 0x1 ;  /* 0x000000080a087211 */ /* 0x000fc800078008ff */
[----:B------:R-:W-:-:S06]  /*0ac0*/  LEA.HI.X R9, R10, R9, R17, 0x1, P0 ;  /* 0x000000090a097211 */ /* 0x000fcc00000f0c11 */
[----:B------:R-:W2:Y:S01]  /*0ad0*/  LDG.E.128.CONSTANT R8, desc[UR16][R8.64] ;  /* 0x0000001008087981 */ /* 0x000ea2000c1e9d00 */
[----:B------:R-:W-:Y:S01]  /*0ae0*/  ISETP.GT.U32.AND P0, PT, R2, 0xf, PT ;  /* 0x0000000f0200780c */ /* 0x000fe20003f04070 */
[----:B------:R-:W-:Y:S02]  /*0af0*/  BSSY.RECONVERGENT B0, `(.L_x_5) ;  /* 0x000001f000007945 */ /* 0x000fe40003800200 */
[----:B--2---:R0:W-:Y:S10]  /*0b00*/  STS.128 [R4], R8 ;  /* 0x0000000804007388 */ /* 0x0041f40000000c00 */
[----:B------:R-:W-:Y:S05]  /*0b10*/  @P0 BRA `(.L_x_6) ;  /* 0x0000000000700947 */ /* 0x000fea0003800000 */
[----:B------:R-:W1:Y:S01]  /*0b20*/  LDCU.64 UR8, c[0x0][0x3a0] ;  /* 0x00007400ff0877ac */ /* 0x000e620008000a00 */
[----:B------:R-:W-:Y:S01]  /*0b30*/  IADD3 R13, P0, PT, R2, UR4, RZ ;  /* 0x00000004020d7c10 */ /* 0x000fe2000ff1e0ff */
[----:B0-----:R-:W-:Y:S01]  /*0b40*/  IMAD.MOV.U32 R8, RZ, RZ, R0 ;  /* 0x000000ffff087224 */ /* 0x001fe200078e0000 */
[----:B------:R-:W0:Y:S01]  /*0b50*/  LDCU.64 UR10, c[0x0][0x388] ;  /* 0x00007100ff0a77ac */ /* 0x000e220008000a00 */
[----:B------:R-:W-:Y:S02]  /*0b60*/  IMAD.MOV.U32 R9, RZ, RZ, RZ ;  /* 0x000000ffff097224 */ /* 0x000fe400078e00ff */
[----:B------:R-:W-:-:S04]  /*0b70*/  IMAD.X R4, RZ, RZ, UR5, P0 ;  /* 0x00000005ff047e24 */ /* 0x000fc800080e06ff */
[----:B-1----:R-:W-:Y:S02]  /*0b80*/  IMAD R4, R4, UR8, RZ ;  /* 0x0000000804047c24 */ /* 0x002fe4000f8e02ff */
[----:B------:R-:W-:-:S04]  /*0b90*/  IMAD.WIDE.U32 R10, R13, UR8, R8 ;  /* 0x000000080d0a7c25 */ /* 0x000fc8000f8e0008 */
[----:B------:R-:W-:Y:S01]  /*0ba0*/  IMAD R9, R13, UR9, R4 ;  /* 0x000000090d097c24 */ /* 0x000fe2000f8e0204 */
[----:B0-----:R-:W-:-:S03]  /*0bb0*/  LEA R8, P0, R10, UR10, 0x1 ;  /* 0x0000000a0a087c11 */ /* 0x001fc6000f8008ff */
[----:B------:R-:W-:-:S05]  /*0bc0*/  IMAD.IADD R9, R11, 0x1, R9 ;  /* 0x000000010b097824 */ /* 0x000fca00078e0209 */
        /* <DEDUP_REMOVED lines=17> */
.L_x_6:
[----:B------:R-:W-:Y:S05]  /*0ce0*/  BSYNC.RECONVERGENT B0 ;  /* 0x0000000000007941 */ /* 0x000fea0003800200 */
.L_x_5:
[----:B------:R-:W-:Y:S06]  /*0cf0*/  BAR.SYNC.DEFER_BLOCKING 0x0 ;  /* 0x0000000000007b1d */ /* 0x000fec0000010000 */
[----:B------:R-:W-:Y:S04]  /*0d00*/  LDSM.16.M88.2 R16, [R16] ;  /* 0x000000001010783b */ /* 0x000fe80000000100 */
[----:B01----:R-:W0:Y:S02]  /*0d10*/  LDSM.16.M88.4 R8, [R5] ;  /* 0x000000000508783b */ /* 0x003e240000000200 */
[----:B0-----:R-:W-:Y:S01]  /*0d20*/  HMMA.16816.F16 R6, R8, R16, R6 ;  /* 0x000000100806723c */ /* 0x001fe20000000806 */
[----:B------:R-:W-:-:S15]  /*0d30*/  BAR.SYNC.DEFER_BLOCKING 0x0 ;  /* 0x0000000000007b1d */ /* 0x000fde0000010000 */
[----:B------:R-:W-:-:S04]  /*0d40*/  NOP ;  /* 0x0000000000007918 */ /* 0x000fc80000000000 */
.L_x_0:
[----:B------:R-:W0:Y:S01]  /*0d50*/  S2R R4, SR_TID.X ;  /* 0x0000000000047919 */ /* 0x000e220000002100 */
[----:B------:R-:W1:Y:S01]  /*0d60*/  S2UR UR9, SR_CgaCtaId ;  /* 0x00000000000979c3 */ /* 0x000e620000008800 */
[----:B------:R-:W-:Y:S01]  /*0d70*/  UMOV UR8, 0x400 ;  /* 0x0000040000087882 */ /* 0x000fe20000000000 */
[C---:B------:R-:W-:Y:S01]  /*0d80*/  IMAD.SHL.U32 R3, R2.reuse, 0x4, RZ ;  /* 0x0000000402037824 */ /* 0x040fe200078e00ff */
[----:B------:R-:W-:Y:S01]  /*0d90*/  UIADD3 UR8, UPT, UPT, UR8, 0x300, URZ ;  /* 0x0000030008087890 */ /* 0x000fe2000fffe0ff */
[----:B------:R-:W-:-:S03]  /*0da0*/  ISETP.GT.U32.AND P0, PT, R2, 0xf, PT ;  /* 0x0000000f0200780c */ /* 0x000fc60003f04070 */
[----:B------:R-:W-:Y:S01]  /*0db0*/  LOP3.LUT R3, R3, 0x70, RZ, 0xc0, !PT ;  /* 0x0000007003037812 */ /* 0x000fe200078ec0ff */
[----:B-1----:R-:W-:Y:S01]  /*0dc0*/  ULEA UR8, UR9, UR8, 0x18 ;  /* 0x0000000809087291 */ /* 0x002fe2000f8ec0ff */
[----:B0-----:R-:W-:-:S05]  /*0dd0*/  IMAD.SHL.U32 R4, R4, 0x4, RZ ;  /* 0x0000000404047824 */ /* 0x001fca00078e00ff */
[----:B------:R-:W-:-:S04]  /*0de0*/  LOP3.LUT R4, R4, 0xc, RZ, 0xc0, !PT ;  /* 0x0000000c04047812 */ /* 0x000fc800078ec0ff */
[----:B------:R-:W-:-:S05]  /*0df0*/  IADD3 R3, PT, PT, R4, UR8, R3 ;  /* 0x0000000804037c10 */ /* 0x000fca000fffe003 */
[----:B------:R0:W-:Y:S04]  /*0e00*/  STS [R3], R6 ;  /* 0x0000000603007388 */ /* 0x0001e80000000800 */
[----:B------:R0:W-:Y:S01]  /*0e10*/  STS [R3+0x80], R7 ;  /* 0x0000800703007388 */ /* 0x0001e20000000800 */
[----:B------:R-:W-:Y:S05]  /*0e20*/  @P0 EXIT ;  /* 0x000000000000094d */ /* 0x000fea0003800000 */
[C---:B------:R-:W-:Y:S01]  /*0e30*/  LEA R4, R2.reuse, UR8, 0x4 ;  /* 0x0000000802047c11 */ /* 0x040fe2000f8e20ff */
[----:B------:R-:W1:Y:S01]  /*0e40*/  LDCU.64 UR10, c[0x0][0x3a0] ;  /* 0x00007400ff0a77ac */ /* 0x000e620008000a00 */
[----:B------:R-:W-:Y:S01]  /*0e50*/  IADD3 R9, P0, PT, R2, UR6, RZ ;  /* 0x0000000602097c10 */ /* 0x000fe2000ff1e0ff */
[----:B0-----:R-:W-:Y:S01]  /*0e60*/  IMAD.MOV.U32 R3, RZ, RZ, RZ ;  /* 0x000000ffff037224 */ /* 0x001fe200078e00ff */
[----:B------:R-:W0:Y:S02]  /*0e70*/  LDCU.64 UR4, c[0x0][0x390] ;  /* 0x00007200ff0477ac */ /* 0x000e240008000a00 */
[----:B------:R-:W2:Y:S01]  /*0e80*/  LDS.128 R4, [R4] ;  /* 0x0000000004047984 */ /* 0x000ea20000000c00 */
[----:B------:R-:W-:-:S04]  /*0e90*/  IMAD.X R2, RZ, RZ, RZ, P0 ;  /* 0x000000ffff027224 */ /* 0x000fc800000e06ff */
[----:B-1----:R-:W-:Y:S02]  /*0ea0*/  IMAD R8, R2, UR10, RZ ;  /* 0x0000000a02087c24 */ /* 0x002fe4000f8e02ff */
[----:B------:R-:W-:-:S04]  /*0eb0*/  IMAD.MOV.U32 R2, RZ, RZ, R0 ;  /* 0x000000ffff027224 */ /* 0x000fc800078e0000 */
[----:B------:R-:W-:-:S04]  /*0ec0*/  IMAD.WIDE.U32 R2, R9, UR10, R2 ;  /* 0x0000000a09027c25 */ /* 0x000fc8000f8e0002 */
[----:B------:R-:W-:Y:S01]  /*0ed0*/  IMAD R9, R9, UR11, R8 ;  /* 0x0000000b09097c24 */ /* 0x000fe2000f8e0208 */
[----:B0-----:R-:W-:-:S03]  /*0ee0*/  LEA R8, P0, R2, UR4, 0x1 ;  /* 0x0000000402087c11 */ /* 0x001fc6000f8008ff */
[----:B------:R-:W-:-:S05]  /*0ef0*/  IMAD.IADD R3, R3, 0x1, R9 ;  /* 0x0000000103037824 */ /* 0x000fca00078e0209 */
[----:B------:R-:W-:-:S05]  /*0f00*/  LEA.HI.X R9, R2, UR5, R3, 0x1, P0 ;  /* 0x0000000502097c11 */ /* 0x000fca00080f0c03 */
[----:B--2---:R-:W-:Y:S01]  /*0f10*/  STG.E.128 desc[UR16][R8.64], R4 ;  /* 0x0000000408007986 */ /* 0x004fe2000c101d10 */
[----:B------:R-:W-:Y:S05]  /*0f20*/  EXIT ;  /* 0x000000000000794d */ /* 0x000fea0003800000 */
.L_x_7:
[----:B------:R-:W-:-:S00]  /*0f30*/  BRA `(.L_x_7) ;  /* 0xfffffffc00fc7947 */ /* 0x000fc0000383ffff */
[----:B------:R-:W-:-:S00]  /*0f40*/  NOP ;  /* 0x0000000000007918 */ /* 0x000fc00000000000 */
        /* <DEDUP_REMOVED lines=11> */
.L_x_8:


//--------------------- .nv.shared._Z14mmaNaiveKernelPK6__halfS1_PS_mmm --------------------------
	.section	.nv.shared._Z14mmaNaiveKernelPK6__halfS1_PS_mmm,"aw",@nobits
	.sectionflags	@""
	.align	2
.nv.shared._Z14mmaNaiveKernelPK6__halfS1_PS_mmm:
	.zero		2048


//--------------------- .nv.shared.reserved.0     --------------------------
	.section	.nv.shared.reserved.0,"aw",@nobits
	.weak		__nv_reservedSMEM_offset_0_alias
	.size		__nv_reservedSMEM_offset_0_alias, 0, 64
	.other		__nv_reservedSMEM_offset_0_alias,@"STO_CUDA_RESERVED_SHARED STV_DEFAULT"
__nv_reservedSMEM_offset_0_alias:
	.zero		0
	.zero		64


//--------------------- .nv.constant0._Z14mmaNaiveKernelPK6__halfS1_PS_mmm --------------------------
	.section	.nv.constant0._Z14mmaNaiveKernelPK6__halfS1_PS_mmm,"a",@progbits
	.sectionflags	@""
	.align	4
.nv.constant0._Z14mmaNaiveKernelPK6__halfS1_PS_mmm:
	.zero		944


//--------------------- SYMBOLS --------------------------

	.type		.nv.reservedSmem.offset0,@object
	.size		.nv.reservedSmem.offset0,0x4
	.type		.nv.reservedSmem.cap,@object
	.size		.nv.reservedSmem.cap,0x4
